//
// Generated by NVIDIA NVVM Compiler
//
// Compiler Build ID: CL-36424714
// Cuda compilation tools, release 13.0, V13.0.88
// Based on NVVM 20.0.0
//

.version 9.0
.target sm_100
.address_size 64

	// .globl	_Z9vectorAddPKdS0_Pdi

.visible .entry _Z9vectorAddPKdS0_Pdi(
	.param .u64 .ptr .align 1 _Z9vectorAddPKdS0_Pdi_param_0,
	.param .u64 .ptr .align 1 _Z9vectorAddPKdS0_Pdi_param_1,
	.param .u64 .ptr .align 1 _Z9vectorAddPKdS0_Pdi_param_2,
	.param .u32 _Z9vectorAddPKdS0_Pdi_param_3
)
{
	.reg .pred 	%p<2>;
	.reg .b32 	%r<6>;
	.reg .b64 	%rd<11>;
	.reg .b64 	%fd<4>;

	ld.param.u64 	%rd1, [_Z9vectorAddPKdS0_Pdi_param_0];
	ld.param.u64 	%rd2, [_Z9vectorAddPKdS0_Pdi_param_1];
	ld.param.u64 	%rd3, [_Z9vectorAddPKdS0_Pdi_param_2];
	ld.param.u32 	%r2, [_Z9vectorAddPKdS0_Pdi_param_3];
	mov.u32 	%r3, %ntid.x;
	mov.u32 	%r4, %ctaid.x;
	mov.u32 	%r5, %tid.x;
	mad.lo.s32 	%r1, %r3, %r4, %r5;
	setp.ge.s32 	%p1, %r1, %r2;
	@%p1 bra 	$L__BB0_2;
	cvta.to.global.u64 	%rd4, %rd1;
	cvta.to.global.u64 	%rd5, %rd2;
	cvta.to.global.u64 	%rd6, %rd3;
	mul.wide.s32 	%rd7, %r1, 8;
	add.s64 	%rd8, %rd4, %rd7;
	ld.global.f64 	%fd1, [%rd8];
	add.s64 	%rd9, %rd5, %rd7;
	ld.global.f64 	%fd2, [%rd9];
	add.f64 	%fd3, %fd1, %fd2;
	add.s64 	%rd10, %rd6, %rd7;
	st.global.f64 	[%rd10], %fd3;
$L__BB0_2:
	ret;

}


// ===== COMPILED SASS (sm_100) =====

	.target	sm_100

	.elftype	@"ET_EXEC"


//--------------------- .note.nv.tkinfo           --------------------------
	.section	.note.nv.tkinfo,"",@"SHT_NOTE"
	.sectionflags	@"SHF_NOTE_NV_TKINFO"
	.tkinfo
        /*0018*/ 	.word	0x00000002
        /*0030*/ 	.string	""
        /*0030*/ 	.string	"ptxas"
        /*0030*/ 	.string	"Cuda compilation tools, release 13.0, V13.0.88"
        /*0030*/ 	.string	"Build cuda_13.0.r13.0/compiler.36424714_0"
        /*0030*/ 	.string	"-arch sm_100 -m 64 "



//--------------------- .note.nv.cuinfo           --------------------------
	.section	.note.nv.cuinfo,"",@"SHT_NOTE"
	.sectionflags	@"SHF_NOTE_NV_CUINFO"
        /*0018*/ 	.short	0x0002
        /*001a*/ 	.short	0x0064
        /*001c*/ 	.short	0x0082
	.zero		2


//--------------------- .nv.info                  --------------------------
	.section	.nv.info,"",@"SHT_CUDA_INFO"
	.align	4


	//----- nvinfo : EIATTR_REGCOUNT
	.align		4
        /*0000*/ 	.byte	0x04, 0x2f
        /*0002*/ 	.short	(.L_1 - .L_0)
	.align		4
.L_0:
        /*0004*/ 	.word	index@(_Z9vectorAddPKdS0_Pdi)
        /*0008*/ 	.word	0x0000000e


	//----- nvinfo : EIATTR_FRAME_SIZE
	.align		4
.L_1:
        /*000c*/ 	.byte	0x04, 0x11
        /*000e*/ 	.short	(.L_3 - .L_2)
	.align		4
.L_2:
        /*0010*/ 	.word	index@(_Z9vectorAddPKdS0_Pdi)
        /*0014*/ 	.word	0x00000000


	//----- nvinfo : EIATTR_MIN_STACK_SIZE
	.align		4
.L_3:
        /*0018*/ 	.byte	0x04, 0x12
        /*001a*/ 	.short	(.L_5 - .L_4)
	.align		4
.L_4:
        /*001c*/ 	.word	index@(_Z9vectorAddPKdS0_Pdi)
        /*0020*/ 	.word	0x00000000
.L_5:


//--------------------- .nv.compat                --------------------------
	.section	.nv.compat,"",@"SHT_CUDA_COMPAT_INFO"
	.align	4
        /*0000*/ 	.byte	0x02, 0x09, 0x00, 0x00, 0x02, 0x02, 0x01, 0x00, 0x02, 0x05, 0x05, 0x00, 0x03, 0x07, 0x01, 0x01
        /*0010*/ 	.byte	0x02, 0x03, 0x00, 0x00, 0x02, 0x06, 0x01, 0x00, 0x04, 0x0b, 0x08, 0x00, 0x01, 0x00, 0x00, 0x00
        /*0020*/ 	.byte	0x00, 0x00, 0x00, 0x00


//--------------------- .nv.info._Z9vectorAddPKdS0_Pdi --------------------------
	.section	.nv.info._Z9vectorAddPKdS0_Pdi,"",@"SHT_CUDA_INFO"
	.sectionflags	@""
	.align	4


	//----- nvinfo : EIATTR_CUDA_API_VERSION
	.align		4
        /*0000*/ 	.byte	0x04, 0x37
        /*0002*/ 	.short	(.L_7 - .L_6)
.L_6:
        /*0004*/ 	.word	0x00000082


	//----- nvinfo : EIATTR_KPARAM_INFO
	.align		4
.L_7:
        /*0008*/ 	.byte	0x04, 0x17
        /*000a*/ 	.short	(.L_9 - .L_8)
.L_8:
        /*000c*/ 	.word	0x00000000
        /*0010*/ 	.short	0x0003
        /*0012*/ 	.short	0x0018
        /*0014*/ 	.byte	0x00, 0xf0, 0x11, 0x00


	//----- nvinfo : EIATTR_KPARAM_INFO
	.align		4
.L_9:
        /*0018*/ 	.byte	0x04, 0x17
        /*001a*/ 	.short	(.L_11 - .L_10)
.L_10:
        /*001c*/ 	.word	0x00000000
        /*0020*/ 	.short	0x0002
        /*0022*/ 	.short	0x0010
        /*0024*/ 	.byte	0x00, 0xf5, 0x21, 0x00


	//----- nvinfo : EIATTR_KPARAM_INFO
	.align		4
.L_11:
        /*0028*/ 	.byte	0x04, 0x17
        /*002a*/ 	.short	(.L_13 - .L_12)
.L_12:
        /*002c*/ 	.word	0x00000000
        /*0030*/ 	.short	0x0001
        /*0032*/ 	.short	0x0008
        /*0034*/ 	.byte	0x00, 0xf5, 0x21, 0x00


	//----- nvinfo : EIATTR_KPARAM_INFO
	.align		4
.L_13:
        /*0038*/ 	.byte	0x04, 0x17
        /*003a*/ 	.short	(.L_15 - .L_14)
.L_14:
        /*003c*/ 	.word	0x00000000
        /*0040*/ 	.short	0x0000
        /*0042*/ 	.short	0x0000
        /*0044*/ 	.byte	0x00, 0xf5, 0x21, 0x00


	//----- nvinfo : EIATTR_SPARSE_MMA_MASK
	.align		4
.L_15:
        /*0048*/ 	.byte	0x03, 0x50
        /*004a*/ 	.short	0x0000


	//----- nvinfo : EIATTR_MAXREG_COUNT
	.align		4
        /*004c*/ 	.byte	0x03, 0x1b
        /*004e*/ 	.short	0x00ff


	//----- nvinfo : EIATTR_MERCURY_ISA_VERSION
	.align		4
        /*0050*/ 	.byte	0x03, 0x5f
        /*0052*/ 	.short	0x0101


	//----- nvinfo : EIATTR_VRC_CTA_INIT_COUNT
	.align		4
        /*0054*/ 	.byte	0x02, 0x4a
	.zero		1
	.zero		1


	//----- nvinfo : EIATTR_EXIT_INSTR_OFFSETS
	.align		4
        /*0058*/ 	.byte	0x04, 0x1c
        /*005a*/ 	.short	(.L_17 - .L_16)


	//   ....[0]....
.L_16:
        /*005c*/ 	.word	0x00000070


	//   ....[1]....
        /*0060*/ 	.word	0x00000130


	//----- nvinfo : EIATTR_CBANK_PARAM_SIZE
	.align		4
.L_17:
        /*0064*/ 	.byte	0x03, 0x19
        /*0066*/ 	.short	0x001c


	//----- nvinfo : EIATTR_PARAM_CBANK
	.align		4
        /*0068*/ 	.byte	0x04, 0x0a
        /*006a*/ 	.short	(.L_19 - .L_18)
	.align		4
.L_18:
        /*006c*/ 	.word	index@(.nv.constant0._Z9vectorAddPKdS0_Pdi)
        /*0070*/ 	.short	0x0380
        /*0072*/ 	.short	0x001c


	//----- nvinfo : EIATTR_SW_WAR
	.align		4
.L_19:
        /*0074*/ 	.byte	0x04, 0x36
        /*0076*/ 	.short	(.L_21 - .L_20)
.L_20:
        /*0078*/ 	.word	0x00000008
.L_21:


//--------------------- .nv.callgraph             --------------------------
	.section	.nv.callgraph,"",@"SHT_CUDA_CALLGRAPH"
	.align	4
	.sectionentsize	8
	.align		4
        /*0000*/ 	.word	0x00000000
	.align		4
        /*0004*/ 	.word	0xffffffff
	.align		4
        /*0008*/ 	.word	0x00000000
	.align		4
        /*000c*/ 	.word	0xfffffffe
	.align		4
        /*0010*/ 	.word	0x00000000
	.align		4
        /*0014*/ 	.word	0xfffffffd
	.align		4
        /*0018*/ 	.word	0x00000000
	.align		4
        /*001c*/ 	.word	0xfffffffc


//--------------------- .text._Z9vectorAddPKdS0_Pdi --------------------------
	.section	.text._Z9vectorAddPKdS0_Pdi,"ax",@progbits
	.align	128
        .global         _Z9vectorAddPKdS0_Pdi
        .type           _Z9vectorAddPKdS0_Pdi,@function
        .size           _Z9vectorAddPKdS0_Pdi,(.L_x_1 - _Z9vectorAddPKdS0_Pdi)
        .other          _Z9vectorAddPKdS0_Pdi,@"STO_CUDA_ENTRY STV_DEFAULT"
_Z9vectorAddPKdS0_Pdi:
.text._Z9vectorAddPKdS0_Pdi:
[----:B------:R-:W-:Y:S01]  /*0000*/  LDC R1, c[0x0][0x37c] ;  /* 0x0000df00ff017b82 */ /* 0x000fe20000000800 */
[----:B------:R-:W0:Y:S01]  /*0010*/  S2R R11, SR_CTAID.X ;  /* 0x00000000000b7919 */ /* 0x000e220000002500 */
[----:B------:R-:W0:Y:S01]  /*0020*/  LDCU UR4, c[0x0][0x360] ;  /* 0x00006c00ff0477ac */ /* 0x000e220008000800 */
[----:B------:R-:W0:Y:S01]  /*0030*/  S2R R0, SR_TID.X ;  /* 0x0000000000007919 */ /* 0x000e220000002100 */
[----:B------:R-:W1:Y:S01]  /*0040*/  LDCU UR5, c[0x0][0x398] ;  /* 0x00007300ff0577ac */ /* 0x000e620008000800 */
[----:B0-----:R-:W-:-:S05]  /*0050*/  IMAD R11, R11, UR4, R0 ;  /* 0x000000040b0b7c24 */ /* 0x001fca000f8e0200 */
[----:B-1----:R-:W-:-:S13]  /*0060*/  ISETP.GE.AND P0, PT, R11, UR5, PT ;  /* 0x000000050b007c0c */ /* 0x002fda000bf06270 */
[----:B------:R-:W-:Y:S05]  /*0070*/  @P0 EXIT ;  /* 0x000000000000094d */ /* 0x000fea0003800000 */
[----:B------:R-:W0:Y:S01]  /*0080*/  LDC.64 R2, c[0x0][0x380] ;  /* 0x0000e000ff027b82 */ /* 0x000e220000000a00 */
[----:B------:R-:W1:Y:S07]  /*0090*/  LDCU.64 UR4, c[0x0][0x358] ;  /* 0x00006b00ff0477ac */ /* 0x000e6e0008000a00 */
[----:B------:R-:W2:Y:S08]  /*00a0*/  LDC.64 R4, c[0x0][0x388] ;  /* 0x0000e200ff047b82 */ /* 0x000eb00000000a00 */
[----:B------:R-:W3:Y:S01]  /*00b0*/  LDC.64 R8, c[0x0][0x390] ;  /* 0x0000e400ff087b82 */ /* 0x000ee20000000a00 */
[----:B0-----:R-:W-:-:S06]  /*00c0*/  IMAD.WIDE R2, R11, 0x8, R2 ;  /* 0x000000080b027825 */ /* 0x001fcc00078e0202 */
[----:B-1----:R-:W4:Y:S01]  /*00d0*/  LDG.E.64 R2, desc[UR4][R2.64] ;  /* 0x0000000402027981 */ /* 0x002f22000c1e1b00 */
[----:B--2---:R-:W-:-:S06]  /*00e0*/  IMAD.WIDE R4, R11, 0x8, R4 ;  /* 0x000000080b047825 */ /* 0x004fcc00078e0204 */
[----:B------:R-:W4:Y:S01]  /*00f0*/  LDG.E.64 R4, desc[UR4][R4.64] ;  /* 0x0000000404047981 */ /* 0x000f22000c1e1b00 */
[----:B---3--:R-:W-:Y:S01]  /*0100*/  IMAD.WIDE R8, R11, 0x8, R8 ;  /* 0x000000080b087825 */ /* 0x008fe200078e0208 */
[----:B----4-:R-:W-:-:S07]  /*0110*/  DADD R6, R2, R4 ;  /* 0x0000000002067229 */ /* 0x010fce0000000004 */
[----:B------:R-:W-:Y:S01]  /*0120*/  STG.E.64 desc[UR4][R8.64], R6 ;  /* 0x0000000608007986 */ /* 0x000fe2000c101b04 */
[----:B------:R-:W-:Y:S05]  /*0130*/  EXIT ;  /* 0x000000000000794d */ /* 0x000fea0003800000 */
.L_x_0:
[----:B------:R-:W-:-:S00]  /*0140*/  BRA `(.L_x_0) ;  /* 0xfffffffc00fc7947 */ /* 0x000fc0000383ffff */
[----:B------:R-:W-:-:S00]  /*0150*/  NOP ;  /* 0x0000000000007918 */ /* 0x000fc00000000000 */
        /* <DEDUP_REMOVED lines=10> */
.L_x_1:


//--------------------- .nv.shared.reserved.0     --------------------------
	.section	.nv.shared.reserved.0,"aw",@nobits
	.weak		__nv_reservedSMEM_offset_0_alias
	.size		__nv_reservedSMEM_offset_0_alias, 0, 64
	.other		__nv_reservedSMEM_offset_0_alias,@"STO_CUDA_RESERVED_SHARED STV_DEFAULT"
__nv_reservedSMEM_offset_0_alias:
	.zero		0
	.zero		64


//--------------------- .nv.constant0._Z9vectorAddPKdS0_Pdi --------------------------
	.section	.nv.constant0._Z9vectorAddPKdS0_Pdi,"a",@progbits
	.sectionflags	@""
	.align	4
.nv.constant0._Z9vectorAddPKdS0_Pdi:
	.zero		924


//--------------------- SYMBOLS --------------------------

	.type		.nv.reservedSmem.offset0,@object
	.size		.nv.reservedSmem.offset0,0x4
